	.headerflags	@"EF_CUDA_TEXMODE_UNIFIED EF_CUDA_64BIT_ADDRESS EF_CUDA_SM89 EF_CUDA_VIRTUAL_SM(EF_CUDA_SM89)"
	.elftype	@"ET_EXEC"


//--------------------- .nv.info                  --------------------------
	.section	.nv.info,"",@"SHT_CUDA_INFO"
	.align	4


	//----- nvinfo : EIATTR_REGCOUNT
	.align		4
        /*0000*/ 	.byte	0x04, 0x2f
        /*0002*/ 	.short	(.L_1 - .L_0)
	.align		4
.L_0:
        /*0004*/ 	.word	index@(triton__0d1d2d3d4d5de)
        /*0008*/ 	.word	0x00000022


	//----- nvinfo : EIATTR_MAX_STACK_SIZE
	.align		4
.L_1:
        /*000c*/ 	.byte	0x04, 0x23
        /*000e*/ 	.short	(.L_3 - .L_2)
	.align		4
.L_2:
        /*0010*/ 	.word	index@(triton__0d1d2d3d4d5de)
        /*0014*/ 	.word	0x00000000


	//----- nvinfo : EIATTR_MIN_STACK_SIZE
	.align		4
.L_3:
        /*0018*/ 	.byte	0x04, 0x12
        /*001a*/ 	.short	(.L_5 - .L_4)
	.align		4
.L_4:
        /*001c*/ 	.word	index@(triton__0d1d2d3d4d5de)
        /*0020*/ 	.word	0x00000000


	//----- nvinfo : EIATTR_FRAME_SIZE
	.align		4
.L_5:
        /*0024*/ 	.byte	0x04, 0x11
        /*0026*/ 	.short	(.L_7 - .L_6)
	.align		4
.L_6:
        /*0028*/ 	.word	index@(triton__0d1d2d3d4d5de)
        /*002c*/ 	.word	0x00000000
.L_7:


//--------------------- .nv.info.triton__0d1d2d3d4d5de --------------------------
	.section	.nv.info.triton__0d1d2d3d4d5de,"",@"SHT_CUDA_INFO"
	.align	4


	//----- nvinfo : EIATTR_CUDA_API_VERSION
	.align		4
        /*0000*/ 	.byte	0x04, 0x37
        /*0002*/ 	.short	(.L_9 - .L_8)
.L_8:
        /*0004*/ 	.word	0x0000007b


	//----- nvinfo : EIATTR_PARAM_CBANK
	.align		4
.L_9:
        /*0008*/ 	.byte	0x04, 0x0a
        /*000a*/ 	.short	(.L_11 - .L_10)
	.align		4
.L_10:
        /*000c*/ 	.word	index@(.nv.constant0.triton__0d1d2d3d4d5de)
        /*0010*/ 	.short	0x0160
        /*0012*/ 	.short	0x002c


	//----- nvinfo : EIATTR_CBANK_PARAM_SIZE
	.align		4
.L_11:
        /*0014*/ 	.byte	0x03, 0x19
        /*0016*/ 	.short	0x002c


	//----- nvinfo : EIATTR_KPARAM_INFO
	.align		4
        /*0018*/ 	.byte	0x04, 0x17
        /*001a*/ 	.short	(.L_13 - .L_12)
.L_12:
        /*001c*/ 	.word	0x00000000
        /*0020*/ 	.short	0x0005
        /*0022*/ 	.short	0x0028
        /*0024*/ 	.byte	0x00, 0xf0, 0x11, 0x00


	//----- nvinfo : EIATTR_KPARAM_INFO
	.align		4
.L_13:
        /*0028*/ 	.byte	0x04, 0x17
        /*002a*/ 	.short	(.L_15 - .L_14)
.L_14:
        /*002c*/ 	.word	0x00000000
        /*0030*/ 	.short	0x0004
        /*0032*/ 	.short	0x0020
        /*0034*/ 	.byte	0x00, 0xf0, 0x21, 0x00


	//----- nvinfo : EIATTR_KPARAM_INFO
	.align		4
.L_15:
        /*0038*/ 	.byte	0x04, 0x17
        /*003a*/ 	.short	(.L_17 - .L_16)
.L_16:
        /*003c*/ 	.word	0x00000000
        /*0040*/ 	.short	0x0003
        /*0042*/ 	.short	0x0018
        /*0044*/ 	.byte	0x00, 0xf0, 0x21, 0x00


	//----- nvinfo : EIATTR_KPARAM_INFO
	.align		4
.L_17:
        /*0048*/ 	.byte	0x04, 0x17
        /*004a*/ 	.short	(.L_19 - .L_18)
.L_18:
        /*004c*/ 	.word	0x00000000
        /*0050*/ 	.short	0x0002
        /*0052*/ 	.short	0x0010
        /*0054*/ 	.byte	0x00, 0xf0, 0x21, 0x00


	//----- nvinfo : EIATTR_KPARAM_INFO
	.align		4
.L_19:
        /*0058*/ 	.byte	0x04, 0x17
        /*005a*/ 	.short	(.L_21 - .L_20)
.L_20:
        /*005c*/ 	.word	0x00000000
        /*0060*/ 	.short	0x0001
        /*0062*/ 	.short	0x0008
        /*0064*/ 	.byte	0x00, 0xf0, 0x21, 0x00


	//----- nvinfo : EIATTR_KPARAM_INFO
	.align		4
.L_21:
        /*0068*/ 	.byte	0x04, 0x17
        /*006a*/ 	.short	(.L_23 - .L_22)
.L_22:
        /*006c*/ 	.word	0x00000000
        /*0070*/ 	.short	0x0000
        /*0072*/ 	.short	0x0000
        /*0074*/ 	.byte	0x00, 0xf0, 0x21, 0x00


	//----- nvinfo : EIATTR_MAXREG_COUNT
	.align		4
.L_23:
        /*0078*/ 	.byte	0x03, 0x1b
        /*007a*/ 	.short	0x00ff


	//----- nvinfo : EIATTR_EXIT_INSTR_OFFSETS
	.align		4
        /*007c*/ 	.byte	0x04, 0x1c
        /*007e*/ 	.short	(.L_25 - .L_24)


	//   ....[0]....
.L_24:
        /*0080*/ 	.word	0x000008b0


	//----- nvinfo : EIATTR_MAX_THREADS
	.align		4
.L_25:
        /*0084*/ 	.byte	0x04, 0x05
        /*0086*/ 	.short	(.L_27 - .L_26)
.L_26:
        /*0088*/ 	.word	0x00000100
        /*008c*/ 	.word	0x00000001
        /*0090*/ 	.word	0x00000001
.L_27:


//--------------------- .nv.rel.action            --------------------------
	.section	.nv.rel.action,"",@"SHT_CUDA_RELOCINFO"
	.align	8
	.sectionentsize	8
        /*0000*/ 	.byte	0x73, 0x00, 0x00, 0x00, 0x00, 0x00, 0x00, 0x00, 0x00, 0x00, 0x00, 0x11, 0x25, 0x00, 0x05, 0x36


//--------------------- .nv.constant0.triton__0d1d2d3d4d5de --------------------------
	.section	.nv.constant0.triton__0d1d2d3d4d5de,"a",@progbits
	.align	4
.nv.constant0.triton__0d1d2d3d4d5de:
	.zero		396


//--------------------- .text.triton__0d1d2d3d4d5de --------------------------
	.section	.text.triton__0d1d2d3d4d5de,"ax",@progbits
	.sectioninfo	@"SHI_REGISTERS=34"
	.align	128
        .global         triton__0d1d2d3d4d5de
        .type           triton__0d1d2d3d4d5de,@function
        .size           triton__0d1d2d3d4d5de,(.L_x_1 - triton__0d1d2d3d4d5de)
        .other          triton__0d1d2d3d4d5de,@"STO_CUDA_ENTRY STV_DEFAULT"
triton__0d1d2d3d4d5de:
.text.triton__0d1d2d3d4d5de:
[----:B------:R-:W-:-:S02]  /*0000*/  IMAD.MOV.U32 R1, RZ, RZ, c[0x0][0x28] ;  /* 0x00000a00ff017624 */ /* 0x000fc400078e00ff */
[----:B------:R-:W0:Y:S01]  /*0010*/  S2R R0, SR_TID.X ;  /* 0x0000000000007919 */ /* 0x000e220000002100 */
[----:B------:R-:W-:Y:S01]  /*0020*/  ULDC.64 UR4, c[0x0][0x118] ;  /* 0x0000460000047ab9 */ /* 0x000fe20000000a00 */
[----:B------:R-:W-:Y:S02]  /*0030*/  PRMT R19, RZ, 0x7610, R19 ;  /* 0x00007610ff137816 */ /* 0x000fe40000000013 */
[----:B------:R-:W1:Y:S01]  /*0040*/  S2R R11, SR_CTAID.X ;  /* 0x00000000000b7919 */ /* 0x000e620000002500 */
[----:B0-----:R-:W-:Y:S01]  /*0050*/  IMAD.SHL.U32 R0, R0, 0x2, RZ ;  /* 0x0000000200007824 */ /* 0x001fe200078e00ff */
[----:B-1----:R-:W-:-:S04]  /*0060*/  SHF.R.S32.HI R21, RZ, 0x16, R11 ;  /* 0x00000016ff157819 */ /* 0x002fc8000001140b */
[----:B------:R-:W-:Y:S02]  /*0070*/  LOP3.LUT R0, R0, 0x1fe, RZ, 0xc0, !PT ;  /* 0x000001fe00007812 */ /* 0x000fe400078ec0ff */
[----:B------:R-:W-:-:S03]  /*0080*/  SGXT R21, R21, 0x1 ;  /* 0x000000011515781a */ /* 0x000fc60000000200 */
[----:B------:R-:W-:-:S05]  /*0090*/  IMAD R0, R11, 0x200, R0 ;  /* 0x000002000b007824 */ /* 0x000fca00078e0200 */
[----:B------:R-:W-:Y:S02]  /*00a0*/  SHF.R.S32.HI R3, RZ, 0x1f, R0 ;  /* 0x0000001fff037819 */ /* 0x000fe40000011400 */
[-C--:B------:R-:W-:Y:S02]  /*00b0*/  LEA.HI R8, R21, R0.reuse, RZ, 0x16 ;  /* 0x0000000015087211 */ /* 0x080fe400078fb0ff */
[CC--:B------:R-:W-:Y:S02]  /*00c0*/  LEA.HI R7, R3.reuse, R0.reuse, RZ, 0x15 ;  /* 0x0000000003077211 */ /* 0x0c0fe400078fa8ff */
[----:B------:R-:W-:Y:S02]  /*00d0*/  LEA.HI R3, R3, R0, RZ, 0x8 ;  /* 0x0000000003037211 */ /* 0x000fe400078f40ff */
[----:B------:R-:W-:Y:S02]  /*00e0*/  SHF.R.S32.HI R4, RZ, 0x15, R7 ;  /* 0x00000015ff047819 */ /* 0x000fe40000011407 */
[----:B------:R-:W-:-:S02]  /*00f0*/  SHF.R.S32.HI R2, RZ, 0x8, R3 ;  /* 0x00000008ff027819 */ /* 0x000fc40000011403 */
[----:B------:R-:W-:Y:S02]  /*0100*/  LOP3.LUT R9, R4, 0xffff, RZ, 0xc0, !PT ;  /* 0x0000ffff04097812 */ /* 0x000fe400078ec0ff */
[----:B------:R-:W-:Y:S02]  /*0110*/  SHF.R.S32.HI R5, RZ, 0x1f, R3 ;  /* 0x0000001fff057819 */ /* 0x000fe40000011403 */
[----:B------:R-:W-:Y:S02]  /*0120*/  LEA.HI R6, R9, R4, RZ, 0x11 ;  /* 0x0000000409067211 */ /* 0x000fe400078f88ff */
[----:B------:R-:W-:Y:S02]  /*0130*/  LEA.HI R5, R5, R2, RZ, 0xd ;  /* 0x0000000205057211 */ /* 0x000fe400078f68ff */
[----:B------:R-:W-:Y:S02]  /*0140*/  LOP3.LUT R6, R6, 0xfffe, RZ, 0xc0, !PT ;  /* 0x0000fffe06067812 */ /* 0x000fe400078ec0ff */
[----:B------:R-:W-:-:S02]  /*0150*/  LOP3.LUT R5, R5, 0xfe000, RZ, 0xc0, !PT ;  /* 0x000fe00005057812 */ /* 0x000fc400078ec0ff */
[----:B------:R-:W-:Y:S01]  /*0160*/  SHF.R.S32.HI R8, RZ, 0x16, R8 ;  /* 0x00000016ff087819 */ /* 0x000fe20000011408 */
[----:B------:R-:W-:Y:S01]  /*0170*/  IMAD.MOV R9, RZ, RZ, -R6 ;  /* 0x000000ffff097224 */ /* 0x000fe200078e0a06 */
[----:B------:R-:W-:Y:S01]  /*0180*/  IADD3 R6, R0, 0x1, RZ ;  /* 0x0000000100067810 */ /* 0x000fe20007ffe0ff */
[----:B------:R-:W-:Y:S01]  /*0190*/  IMAD.IADD R5, R2, 0x1, -R5 ;  /* 0x0000000102057824 */ /* 0x000fe200078e0a05 */
[----:B------:R-:W-:Y:S02]  /*01a0*/  LOP3.LUT R31, R3, 0xffffff00, RZ, 0xc0, !PT ;  /* 0xffffff00031f7812 */ /* 0x000fe400078ec0ff */
[----:B------:R-:W-:Y:S01]  /*01b0*/  PRMT R9, R9, 0x7710, RZ ;  /* 0x0000771009097816 */ /* 0x000fe200000000ff */
[----:B------:R-:W-:Y:S01]  /*01c0*/  IMAD R5, R5, 0x4, R8 ;  /* 0x0000000405057824 */ /* 0x000fe200078e0208 */
[----:B------:R-:W-:Y:S01]  /*01d0*/  LEA.HI R2, R21, R6, RZ, 0x8 ;  /* 0x0000000615027211 */ /* 0x000fe200078f40ff */
[----:B------:R-:W-:Y:S02]  /*01e0*/  IMAD.IADD R31, R0, 0x1, -R31 ;  /* 0x00000001001f7824 */ /* 0x000fe400078e0a1f */
[----:B------:R-:W-:Y:S01]  /*01f0*/  IMAD.IADD R4, R4, 0x1, R9 ;  /* 0x0000000104047824 */ /* 0x000fe200078e0209 */
[----:B------:R-:W-:Y:S01]  /*0200*/  LOP3.LUT R23, R2, 0xffffff00, RZ, 0xc0, !PT ;  /* 0xffffff0002177812 */ /* 0x000fe200078ec0ff */
[----:B------:R-:W-:Y:S01]  /*0210*/  IMAD.SHL.U32 R20, R5, 0x400, RZ ;  /* 0x0000040005147824 */ /* 0x000fe200078e00ff */
[----:B------:R-:W-:-:S02]  /*0220*/  ISETP.GE.AND P0, PT, R31, 0x80, PT ;  /* 0x000000801f00780c */ /* 0x000fc40003f06270 */
[----:B------:R-:W-:Y:S01]  /*0230*/  PRMT R29, R4, 0x9910, RZ ;  /* 0x00009910041d7816 */ /* 0x000fe200000000ff */
[----:B------:R-:W-:Y:S01]  /*0240*/  IMAD.IADD R23, R6, 0x1, -R23 ;  /* 0x0000000106177824 */ /* 0x000fe200078e0a17 */
[----:B------:R-:W-:Y:S02]  /*0250*/  SHF.R.S32.HI R2, RZ, 0x1f, R20 ;  /* 0x0000001fff027819 */ /* 0x000fe40000011414 */
[-C--:B------:R-:W-:Y:S01]  /*0260*/  IADD3 R18, P1, R31, R20.reuse, RZ ;  /* 0x000000141f127210 */ /* 0x080fe20007f3e0ff */
[----:B------:R-:W-:Y:S01]  /*0270*/  IMAD.SHL.U32 R29, R29, 0x100, RZ ;  /* 0x000001001d1d7824 */ /* 0x000fe200078e00ff */
[----:B------:R-:W-:Y:S02]  /*0280*/  IADD3 R14, P2, R23, R20, RZ ;  /* 0x00000014170e7210 */ /* 0x000fe40007f5e0ff */
[-C--:B------:R-:W-:Y:S02]  /*0290*/  LEA.HI.X.SX32 R13, R31, R2.reuse, 0x1, P1 ;  /* 0x000000021f0d7211 */ /* 0x080fe400008f0eff */
[----:B------:R-:W-:-:S02]  /*02a0*/  LEA.HI.X.SX32 R5, R23, R2, 0x1, P2 ;  /* 0x0000000217057211 */ /* 0x000fc400010f0eff */
[----:B------:R-:W-:Y:S02]  /*02b0*/  SHF.R.S32.HI R3, RZ, 0x1f, R29 ;  /* 0x0000001fff037819 */ /* 0x000fe4000001141d */
[C---:B------:R-:W-:Y:S02]  /*02c0*/  IADD3 R11, P4, R29.reuse, R14, RZ ;  /* 0x0000000e1d0b7210 */ /* 0x040fe40007f9e0ff */
[----:B------:R-:W-:Y:S02]  /*02d0*/  IADD3 R9, P3, R29, R18, RZ ;  /* 0x000000121d097210 */ /* 0x000fe40007f7e0ff */
[C---:B------:R-:W-:Y:S01]  /*02e0*/  LEA R2, P1, R18.reuse, c[0x0][0x160], 0x1 ;  /* 0x0000580012027a11 */ /* 0x040fe200078208ff */
[----:B------:R-:W-:Y:S01]  /*02f0*/  IMAD.X R12, R3, 0x1, R5, P4 ;  /* 0x00000001030c7824 */ /* 0x000fe200020e0605 */
[----:B------:R-:W-:Y:S01]  /*0300*/  LEA R10, P4, R11, c[0x0][0x160], 0x1 ;  /* 0x000058000b0a7a11 */ /* 0x000fe200078808ff */
[--C-:B------:R-:W-:Y:S01]  /*0310*/  IMAD.X R16, R3, 0x1, R13.reuse, P3 ;  /* 0x0000000103107824 */ /* 0x100fe200018e060d */
[----:B------:R-:W-:-:S02]  /*0320*/  LEA.HI.X R3, R18, c[0x0][0x164], R13, 0x1, P1 ;  /* 0x0000590012037a11 */ /* 0x000fc400008f0c0d */
[----:B------:R-:W-:Y:S02]  /*0330*/  ISETP.GT.AND P1, PT, R31, 0x7f, PT ;  /* 0x0000007f1f00780c */ /* 0x000fe40003f24270 */
[--C-:B------:R-:W-:Y:S02]  /*0340*/  LEA.HI.X R11, R11, c[0x0][0x164], R12.reuse, 0x1, P4 ;  /* 0x000059000b0b7a11 */ /* 0x100fe400020f0c0c */
[C---:B------:R-:W-:Y:S02]  /*0350*/  LEA R8, P3, R9.reuse, c[0x0][0x160], 0x1 ;  /* 0x0000580009087a11 */ /* 0x040fe400078608ff */
[----:B------:R-:W-:Y:S02]  /*0360*/  PRMT R12, RZ, 0x7610, R12 ;  /* 0x00007610ff0c7816 */ /* 0x000fe4000000000c */
[----:B------:R-:W-:Y:S02]  /*0370*/  LEA R4, P2, R14, c[0x0][0x160], 0x1 ;  /* 0x000058000e047a11 */ /* 0x000fe400078408ff */
[----:B------:R-:W-:-:S02]  /*0380*/  LEA.HI.X R9, R9, c[0x0][0x164], R16, 0x1, P3 ;  /* 0x0000590009097a11 */ /* 0x000fc400018f0c10 */
[----:B------:R-:W-:Y:S01]  /*0390*/  PRMT R16, RZ, 0x7610, R16 ;  /* 0x00007610ff107816 */ /* 0x000fe20000000010 */
[----:B------:R0:W2:Y:S01]  /*03a0*/  @!P0 LDG.E.U16 R12, [R2.64+0x500] ;  /* 0x00050004020c8981 */ /* 0x0000a2000c1e1500 */
[----:B------:R-:W-:Y:S02]  /*03b0*/  LEA.HI.X R5, R14, c[0x0][0x164], R5, 0x1, P2 ;  /* 0x000059000e057a11 */ /* 0x000fe400010f0c05 */
[C---:B------:R-:W-:Y:S01]  /*03c0*/  ISETP.GE.AND P3, PT, R23.reuse, 0x80, PT ;  /* 0x000000801700780c */ /* 0x040fe20003f66270 */
[----:B------:R1:W3:Y:S01]  /*03d0*/  @!P0 LDG.E.U16 R19, [R8.64+0x100] ;  /* 0x0001000408138981 */ /* 0x0002e2000c1e1500 */
[----:B------:R-:W-:Y:S02]  /*03e0*/  ISETP.GT.AND P2, PT, R23, 0x7f, PT ;  /* 0x0000007f1700780c */ /* 0x000fe40003f44270 */
[----:B------:R-:W-:Y:S01]  /*03f0*/  PRMT R14, RZ, 0x7610, R14 ;  /* 0x00007610ff0e7816 */ /* 0x000fe2000000000e */
[----:B------:R0:W4:Y:S01]  /*0400*/  @P1 LDG.E.U16 R16, [R2.64+0x300] ;  /* 0x0003000402101981 */ /* 0x000122000c1e1500 */
[----:B------:R-:W-:-:S02]  /*0410*/  PRMT R18, RZ, 0x7610, R18 ;  /* 0x00007610ff127816 */ /* 0x000fc40000000012 */
[----:B------:R-:W-:Y:S02]  /*0420*/  PRMT R15, RZ, 0x7610, R15 ;  /* 0x00007610ff0f7816 */ /* 0x000fe4000000000f */
[----:B------:R-:W-:Y:S01]  /*0430*/  LOP3.LUT R7, R7, 0xffe00000, RZ, 0xc0, !PT ;  /* 0xffe0000007077812 */ /* 0x000fe200078ec0ff */
[----:B------:R1:W5:Y:S01]  /*0440*/  @P1 LDG.E.U16 R14, [R8.64+-0x100] ;  /* 0xffff0004080e1981 */ /* 0x000362000c1e1500 */
[----:B------:R-:W-:Y:S02]  /*0450*/  PRMT R17, RZ, 0x7610, R17 ;  /* 0x00007610ff117816 */ /* 0x000fe40000000011 */
[----:B------:R-:W-:Y:S01]  /*0460*/  PRMT R13, RZ, 0x7610, R13 ;  /* 0x00007610ff0d7816 */ /* 0x000fe2000000000d */
[----:B------:R0:W3:Y:S01]  /*0470*/  @!P3 LDG.E.U16 R18, [R4.64+0x500] ;  /* 0x000500040412b981 */ /* 0x0000e2000c1e1500 */
[----:B------:R-:W-:Y:S01]  /*0480*/  LEA.HI R24, R21, R6, RZ, 0x15 ;  /* 0x0000000615187211 */ /* 0x000fe200078fa8ff */
[----:B------:R-:W-:Y:S02]  /*0490*/  IMAD.IADD R21, R0, 0x1, -R7 ;  /* 0x0000000100157824 */ /* 0x000fe400078e0a07 */
[----:B------:R0:W3:Y:S01]  /*04a0*/  @P2 LDG.E.U16 R15, [R4.64+0x300] ;  /* 0x00030004040f2981 */ /* 0x0000e2000c1e1500 */
[----:B------:R-:W-:-:S03]  /*04b0*/  LOP3.LUT R7, R24, 0xffe00000, RZ, 0xc0, !PT ;  /* 0xffe0000018077812 */ /* 0x000fc600078ec0ff */
[----:B------:R1:W3:Y:S01]  /*04c0*/  @!P3 LDG.E.U16 R17, [R10.64+0x100] ;  /* 0x000100040a11b981 */ /* 0x0002e2000c1e1500 */
[----:B------:R-:W-:-:S03]  /*04d0*/  IMAD.MOV.U32 R22, RZ, RZ, 0x4 ;  /* 0x00000004ff167424 */ /* 0x000fc600078e00ff */
[----:B------:R1:W3:Y:S01]  /*04e0*/  @P2 LDG.E.U16 R13, [R10.64+-0x100] ;  /* 0xffff00040a0d2981 */ /* 0x0002e2000c1e1500 */
[CC--:B------:R-:W-:Y:S01]  /*04f0*/  IADD3 R24, R29.reuse, R20.reuse, R31 ;  /* 0x000000141d187210 */ /* 0x0c0fe20007ffe01f */
[----:B------:R-:W-:Y:S01]  /*0500*/  IMAD.IADD R31, R6, 0x1, -R7 ;  /* 0x00000001061f7824 */ /* 0x000fe200078e0a07 */
[----:B------:R-:W-:Y:S01]  /*0510*/  IADD3 R20, R29, R20, R23 ;  /* 0x000000141d147210 */ /* 0x000fe20007ffe017 */
[----:B------:R-:W-:Y:S01]  /*0520*/  IMAD.MOV.U32 R25, RZ, RZ, 0x2 ;  /* 0x00000002ff197424 */ /* 0x000fe200078e00ff */
[----:B0-----:R2:W3:Y:S01]  /*0530*/  LDG.E.U16 R2, [R2.64+0x400] ;  /* 0x0004000402027981 */ /* 0x0014e2000c1e1500 */
[----:B------:R-:W-:-:S03]  /*0540*/  IMAD.WIDE R26, R21, R22, c[0x0][0x170] ;  /* 0x00005c00151a7625 */ /* 0x000fc600078e0216 */
[----:B------:R5:W3:Y:S01]  /*0550*/  LDG.E.U16 R4, [R4.64+0x400] ;  /* 0x0004000404047981 */ /* 0x000ae2000c1e1500 */
[----:B-1----:R-:W-:-:S03]  /*0560*/  IMAD.WIDE R8, R31, R22, c[0x0][0x170] ;  /* 0x00005c001f087625 */ /* 0x002fc600078e0216 */
[----:B------:R0:W3:Y:S01]  /*0570*/  LDG.E.EL R26, [R26.64] ;  /* 0x000000041a1a7981 */ /* 0x0000e2000c2e1900 */
[----:B------:R-:W-:-:S03]  /*0580*/  IMAD.WIDE R6, R24, R25, c[0x0][0x160] ;  /* 0x0000580018067625 */ /* 0x000fc600078e0219 */
[----:B------:R-:W3:Y:S01]  /*0590*/  LDG.E.EL R8, [R8.64] ;  /* 0x0000000408087981 */ /* 0x000ee2000c2e1900 */
[----:B------:R-:W-:-:S03]  /*05a0*/  IMAD.WIDE R10, R20, R25, c[0x0][0x160] ;  /* 0x00005800140a7625 */ /* 0x000fc600078e0219 */
[----:B------:R1:W3:Y:S01]  /*05b0*/  LDG.E.U16 R6, [R6.64] ;  /* 0x0000000406067981 */ /* 0x0002e2000c1e1500 */
[----:B------:R-:W-:-:S03]  /*05c0*/  IMAD.WIDE R20, R21, R22, c[0x0][0x168] ;  /* 0x00005a0015147625 */ /* 0x000fc600078e0216 */
[----:B------:R0:W3:Y:S01]  /*05d0*/  LDG.E.U16 R10, [R10.64] ;  /* 0x000000040a0a7981 */ /* 0x0000e2000c1e1500 */
[----:B------:R-:W-:-:S03]  /*05e0*/  IMAD.WIDE R22, R31, R22, c[0x0][0x168] ;  /* 0x00005a001f167625 */ /* 0x000fc600078e0216 */
[----:B------:R-:W3:Y:S04]  /*05f0*/  LDG.E.EL R20, [R20.64] ;  /* 0x0000000414147981 */ /* 0x000ee8000c2e1900 */
[----:B------:R-:W3:Y:S01]  /*0600*/  LDG.E.EL R22, [R22.64] ;  /* 0x0000000416167981 */ /* 0x000ee2000c2e1900 */
[----:B--2---:R-:W-:-:S05]  /*0610*/  SEL R3, R12, RZ, !P0 ;  /* 0x000000ff0c037207 */ /* 0x004fca0004000000 */
[----:B------:R-:W-:Y:S01]  /*0620*/  IMAD.U32 R3, R3, 0x10000, RZ ;  /* 0x0001000003037824 */ /* 0x000fe200078e00ff */
[----:B----4-:R-:W-:-:S03]  /*0630*/  SEL R16, R16, RZ, P1 ;  /* 0x000000ff10107207 */ /* 0x010fc60000800000 */
[----:B0-----:R-:W-:Y:S02]  /*0640*/  FADD R27, RZ, -R3 ;  /* 0x80000003ff1b7221 */ /* 0x001fe40000000000 */
[----:B------:R-:W-:Y:S01]  /*0650*/  IMAD.U32 R3, R16, 0x10000, RZ ;  /* 0x0001000010037824 */ /* 0x000fe200078e00ff */
[----:B-----5:R-:W-:-:S04]  /*0660*/  SEL R5, R14, RZ, P1 ;  /* 0x000000ff0e057207 */ /* 0x020fc80000800000 */
[----:B------:R-:W-:Y:S02]  /*0670*/  @P0 FSEL R27, R3, RZ, P1 ;  /* 0x000000ff031b0208 */ /* 0x000fe40000800000 */
[----:B---3--:R-:W-:Y:S02]  /*0680*/  SEL R18, R18, RZ, !P3 ;  /* 0x000000ff12127207 */ /* 0x008fe40005800000 */
[----:B------:R-:W-:Y:S02]  /*0690*/  SEL R3, R19, RZ, !P0 ;  /* 0x000000ff13037207 */ /* 0x000fe40004000000 */
[----:B------:R-:W-:Y:S02]  /*06a0*/  SEL R15, R15, RZ, P2 ;  /* 0x000000ff0f0f7207 */ /* 0x000fe40001000000 */
[----:B------:R-:W-:Y:S02]  /*06b0*/  SEL R17, R17, RZ, !P3 ;  /* 0x000000ff11117207 */ /* 0x000fe40005800000 */
[----:B------:R-:W-:Y:S01]  /*06c0*/  SEL R13, R13, RZ, P2 ;  /* 0x000000ff0d0d7207 */ /* 0x000fe20001000000 */
[----:B------:R-:W-:-:S02]  /*06d0*/  IMAD.U32 R18, R18, 0x10000, RZ ;  /* 0x0001000012127824 */ /* 0x000fc400078e00ff */
[----:B------:R-:W-:Y:S02]  /*06e0*/  IMAD.U32 R3, R3, 0x10000, RZ ;  /* 0x0001000003037824 */ /* 0x000fe400078e00ff */
[----:B------:R-:W-:Y:S02]  /*06f0*/  IMAD.U32 R5, R5, 0x10000, RZ ;  /* 0x0001000005057824 */ /* 0x000fe400078e00ff */
[----:B------:R-:W-:Y:S02]  /*0700*/  IMAD.U32 R15, R15, 0x10000, RZ ;  /* 0x000100000f0f7824 */ /* 0x000fe400078e00ff */
[----:B------:R-:W-:Y:S02]  /*0710*/  IMAD.U32 R17, R17, 0x10000, RZ ;  /* 0x0001000011117824 */ /* 0x000fe400078e00ff */
[----:B------:R-:W-:Y:S01]  /*0720*/  IMAD.U32 R13, R13, 0x10000, RZ ;  /* 0x000100000d0d7824 */ /* 0x000fe200078e00ff */
[----:B------:R-:W-:Y:S01]  /*0730*/  FADD R11, RZ, -R18 ;  /* 0x80000012ff0b7221 */ /* 0x000fe20000000000 */
[----:B------:R-:W-:Y:S01]  /*0740*/  FADD R3, RZ, -R3 ;  /* 0x80000003ff037221 */ /* 0x000fe20000000000 */
[----:B------:R-:W-:Y:S01]  /*0750*/  FADD R17, RZ, -R17 ;  /* 0x80000011ff117221 */ /* 0x000fe20000000000 */
[----:B------:R-:W-:-:S02]  /*0760*/  @P0 FSEL R3, R5, RZ, P1 ;  /* 0x000000ff05030208 */ /* 0x000fc40000800000 */
[----:B------:R-:W-:Y:S02]  /*0770*/  @P3 FSEL R11, R15, RZ, P2 ;  /* 0x000000ff0f0b3208 */ /* 0x000fe40001000000 */
[----:B------:R-:W-:Y:S01]  /*0780*/  @P3 FSEL R17, R13, RZ, P2 ;  /* 0x000000ff0d113208 */ /* 0x000fe20001000000 */
[----:B------:R-:W-:Y:S01]  /*0790*/  FMUL R27, R26, R27 ;  /* 0x0000001b1a1b7220 */ /* 0x000fe20000400000 */
[----:B------:R-:W-:Y:S01]  /*07a0*/  FMUL R26, R3, R26 ;  /* 0x0000001a031a7220 */ /* 0x000fe20000400000 */
[----:B-1----:R-:W-:Y:S01]  /*07b0*/  IMAD.U32 R7, R2, 0x10000, RZ ;  /* 0x0001000002077824 */ /* 0x002fe200078e00ff */
[----:B------:R-:W-:Y:S01]  /*07c0*/  FMUL R11, R8, R11 ;  /* 0x0000000b080b7220 */ /* 0x000fe20000400000 */
[----:B------:R-:W-:Y:S01]  /*07d0*/  IMAD.U32 R9, R4, 0x10000, RZ ;  /* 0x0001000004097824 */ /* 0x000fe200078e00ff */
[----:B------:R-:W-:Y:S01]  /*07e0*/  FMUL R8, R17, R8 ;  /* 0x0000000811087220 */ /* 0x000fe20000400000 */
[----:B------:R-:W-:Y:S02]  /*07f0*/  IMAD.U32 R3, R6, 0x10000, RZ ;  /* 0x0001000006037824 */ /* 0x000fe400078e00ff */
[----:B------:R-:W-:Y:S01]  /*0800*/  IMAD.U32 R5, R10, 0x10000, RZ ;  /* 0x000100000a057824 */ /* 0x000fe200078e00ff */
[----:B------:R-:W-:Y:S01]  /*0810*/  FFMA R7, R20, R7, R27 ;  /* 0x0000000714077223 */ /* 0x000fe2000000001b */
[----:B------:R-:W-:Y:S01]  /*0820*/  FFMA R26, R3, R20, R26 ;  /* 0x00000014031a7223 */ /* 0x000fe2000000001a */
[----:B------:R-:W-:Y:S01]  /*0830*/  FFMA R2, R22, R9, R11 ;  /* 0x0000000916027223 */ /* 0x000fe2000000000b */
[----:B------:R-:W-:-:S04]  /*0840*/  FFMA R5, R5, R22, R8 ;  /* 0x0000001605057223 */ /* 0x000fc80000000008 */
[----:B------:R-:W-:Y:S01]  /*0850*/  F2FP.BF16.F32.PACK_AB R9, R2, R7 ;  /* 0x000000070209723e */ /* 0x000fe200000010ff */
[----:B------:R-:W-:Y:S01]  /*0860*/  IMAD.WIDE R2, R0, R25, c[0x0][0x178] ;  /* 0x00005e0000027625 */ /* 0x000fe200078e0219 */
[----:B------:R-:W-:-:S03]  /*0870*/  F2FP.BF16.F32.PACK_AB R7, R5, R26 ;  /* 0x0000001a0507723e */ /* 0x000fc600000010ff */
[----:B------:R-:W-:Y:S02]  /*0880*/  IMAD.WIDE R4, R0, R25, c[0x0][0x180] ;  /* 0x0000600000047625 */ /* 0x000fe400078e0219 */
[----:B------:R-:W-:Y:S04]  /*0890*/  STG.E [R2.64], R7 ;  /* 0x0000000702007986 */ /* 0x000fe8000c101904 */
[----:B------:R-:W-:Y:S01]  /*08a0*/  STG.E [R4.64], R9 ;  /* 0x0000000904007986 */ /* 0x000fe2000c101904 */
[----:B------:R-:W-:Y:S05]  /*08b0*/  EXIT ;  /* 0x000000000000794d */ /* 0x000fea0003800000 */
.L_x_0:
[----:B------:R-:W-:-:S00]  /*08c0*/  BRA `(.L_x_0) ;  /* 0xfffffff000007947 */ /* 0x000fc0000383ffff */
[----:B------:R-:W-:-:S00]  /*08d0*/  NOP ;  /* 0x0000000000007918 */ /* 0x000fc00000000000 */
        /* <DEDUP_REMOVED lines=10> */
.L_x_1:
